	.headerflags	@"EF_CUDA_TEXMODE_UNIFIED EF_CUDA_64BIT_ADDRESS EF_CUDA_ACCELERATORS EF_CUDA_SM90 EF_CUDA_VIRTUAL_SM(EF_CUDA_SM90)"
	.elftype	@"ET_EXEC"


//--------------------- .nv.info                  --------------------------
	.section	.nv.info,"",@"SHT_CUDA_INFO"
	.align	4


	//----- nvinfo : EIATTR_REGCOUNT
	.align		4
        /*0000*/ 	.byte	0x04, 0x2f
        /*0002*/ 	.short	(.L_1 - .L_0)
	.align		4
.L_0:
        /*0004*/ 	.word	index@(triton_poi_fused__to_copy_1)
        /*0008*/ 	.word	0x0000000a


	//----- nvinfo : EIATTR_MIN_STACK_SIZE
	.align		4
.L_1:
        /*000c*/ 	.byte	0x04, 0x12
        /*000e*/ 	.short	(.L_3 - .L_2)
	.align		4
.L_2:
        /*0010*/ 	.word	index@(triton_poi_fused__to_copy_1)
        /*0014*/ 	.word	0x00000000


	//----- nvinfo : EIATTR_FRAME_SIZE
	.align		4
.L_3:
        /*0018*/ 	.byte	0x04, 0x11
        /*001a*/ 	.short	(.L_5 - .L_4)
	.align		4
.L_4:
        /*001c*/ 	.word	index@(triton_poi_fused__to_copy_1)
        /*0020*/ 	.word	0x00000000


	//----- nvinfo : EIATTR_MIN_STACK_SIZE
	.align		4
.L_5:
        /*0024*/ 	.byte	0x04, 0x12
        /*0026*/ 	.short	(.L_7 - .L_6)
	.align		4
.L_6:
        /*0028*/ 	.word	index@(triton_poi_fused__to_copy_1)
        /*002c*/ 	.word	0x00000000
.L_7:


//--------------------- .nv.info.triton_poi_fused__to_copy_1 --------------------------
	.section	.nv.info.triton_poi_fused__to_copy_1,"",@"SHT_CUDA_INFO"
	.sectionflags	@""
	.align	4


	//----- nvinfo : EIATTR_CUDA_API_VERSION
	.align		4
        /*0000*/ 	.byte	0x04, 0x37
        /*0002*/ 	.short	(.L_9 - .L_8)
.L_8:
        /*0004*/ 	.word	0x0000007c


	//----- nvinfo : EIATTR_KPARAM_INFO
	.align		4
.L_9:
        /*0008*/ 	.byte	0x04, 0x17
        /*000a*/ 	.short	(.L_11 - .L_10)
.L_10:
        /*000c*/ 	.word	0x00000000
        /*0010*/ 	.short	0x0001
        /*0012*/ 	.short	0x0008
        /*0014*/ 	.byte	0x00, 0xf0, 0x11, 0x00


	//----- nvinfo : EIATTR_KPARAM_INFO
	.align		4
.L_11:
        /*0018*/ 	.byte	0x04, 0x17
        /*001a*/ 	.short	(.L_13 - .L_12)
.L_12:
        /*001c*/ 	.word	0x00000000
        /*0020*/ 	.short	0x0000
        /*0022*/ 	.short	0x0000
        /*0024*/ 	.byte	0x00, 0xf4, 0x21, 0x00


	//----- nvinfo : EIATTR_SPARSE_MMA_MASK
	.align		4
.L_13:
        /*0028*/ 	.byte	0x03, 0x50
        /*002a*/ 	.short	0x0000


	//----- nvinfo : EIATTR_MAXREG_COUNT
	.align		4
        /*002c*/ 	.byte	0x03, 0x1b
        /*002e*/ 	.short	0x00ff


	//----- nvinfo : EIATTR_EXIT_INSTR_OFFSETS
	.align		4
        /*0030*/ 	.byte	0x04, 0x1c
        /*0032*/ 	.short	(.L_15 - .L_14)


	//   ....[0]....
.L_14:
        /*0034*/ 	.word	0x00000100


	//   ....[1]....
        /*0038*/ 	.word	0x00000130


	//----- nvinfo : EIATTR_REQNTID
	.align		4
.L_15:
        /*003c*/ 	.byte	0x04, 0x10
        /*003e*/ 	.short	(.L_17 - .L_16)
.L_16:
        /*0040*/ 	.word	0x00000020
        /*0044*/ 	.word	0x00000001
        /*0048*/ 	.word	0x00000001


	//----- nvinfo : EIATTR_CBANK_PARAM_SIZE
	.align		4
.L_17:
        /*004c*/ 	.byte	0x03, 0x19
        /*004e*/ 	.short	0x000c


	//----- nvinfo : EIATTR_PARAM_CBANK
	.align		4
        /*0050*/ 	.byte	0x04, 0x0a
        /*0052*/ 	.short	(.L_19 - .L_18)
	.align		4
.L_18:
        /*0054*/ 	.word	index@(.nv.constant0.triton_poi_fused__to_copy_1)
        /*0058*/ 	.short	0x0210
        /*005a*/ 	.short	0x000c


	//----- nvinfo : EIATTR_SW_WAR
	.align		4
.L_19:
        /*005c*/ 	.byte	0x04, 0x36
        /*005e*/ 	.short	(.L_21 - .L_20)
.L_20:
        /*0060*/ 	.word	0x00000008
.L_21:


//--------------------- .nv.callgraph             --------------------------
	.section	.nv.callgraph,"",@"SHT_CUDA_CALLGRAPH"
	.align	4
	.sectionentsize	8
	.align		4
        /*0000*/ 	.word	0x00000000
	.align		4
        /*0004*/ 	.word	0xffffffff
	.align		4
        /*0008*/ 	.word	0x00000000
	.align		4
        /*000c*/ 	.word	0xfffffffe
	.align		4
        /*0010*/ 	.word	0x00000000
	.align		4
        /*0014*/ 	.word	0xfffffffd
	.align		4
        /*0018*/ 	.word	0x00000000
	.align		4
        /*001c*/ 	.word	0xfffffffc


//--------------------- .text.triton_poi_fused__to_copy_1 --------------------------
	.section	.text.triton_poi_fused__to_copy_1,"ax",@progbits
	.align	128
        .global         triton_poi_fused__to_copy_1
        .type           triton_poi_fused__to_copy_1,@function
        .size           triton_poi_fused__to_copy_1,(.L_x_1 - triton_poi_fused__to_copy_1)
        .other          triton_poi_fused__to_copy_1,@"STO_CUDA_ENTRY STV_DEFAULT"
triton_poi_fused__to_copy_1:
.text.triton_poi_fused__to_copy_1:
[----:B------:R-:W0:Y:S02]  /*0000*/  LDC R1, c[0x0][0x28] ;  /* 0x00000a00ff017b82 */ /* 0x000e240000000800 */
[----:B------:R-:W1:Y:S01]  /*0010*/  S2R R6, SR_TID.X ;  /* 0x0000000000067919 */ /* 0x000e620000002100 */
[----:B------:R-:W-:Y:S01]  /*0020*/  IMAD.MOV.U32 R7, RZ, RZ, 0x3f000000 ;  /* 0x3f000000ff077424 */ /* 0x000fe200078e00ff */
[----:B------:R-:W2:Y:S01]  /*0030*/  LDC.64 R2, c[0x0][0x210] ;  /* 0x00008400ff027b82 */ /* 0x000ea20000000a00 */
[----:B------:R-:W3:Y:S01]  /*0040*/  S2R R5, SR_CTAID.X ;  /* 0x0000000000057919 */ /* 0x000ee20000002500 */
[C---:B-1----:R-:W-:Y:S02]  /*0050*/  LOP3.LUT R0, R6.reuse, 0x1, RZ, 0xc0, !PT ;  /* 0x0000000106007812 */ /* 0x042fe400078ec0ff */
[----:B------:R-:W-:-:S03]  /*0060*/  LOP3.LUT P0, RZ, R6, 0x1e, RZ, 0xc0, !PT ;  /* 0x0000001e06ff7812 */ /* 0x000fc6000780c0ff */
[----:B---3--:R-:W-:-:S04]  /*0070*/  IMAD R5, R5, 0x2, R0 ;  /* 0x0000000205057824 */ /* 0x008fc800078e0200 */
[C---:B--2---:R-:W-:Y:S01]  /*0080*/  IMAD.WIDE R2, R5.reuse, 0x8, R2 ;  /* 0x0000000805027825 */ /* 0x044fe200078e0202 */
[----:B------:R-:W-:Y:S02]  /*0090*/  I2FP.F32.S32 R0, R5 ;  /* 0x0000000500007245 */ /* 0x000fe40000201400 */
[----:B------:R-:W-:-:S03]  /*00a0*/  ISETP.LT.AND P0, PT, R5, 0x2, !P0 ;  /* 0x000000020500780c */ /* 0x000fc60004701270 */
[----:B------:R-:W-:-:S04]  /*00b0*/  FADD R0, R0, 0.5 ;  /* 0x3f00000000007421 */ /* 0x000fc80000000000 */
[----:B------:R-:W-:-:S05]  /*00c0*/  FFMA R0, R0, R7, -0.5 ;  /* 0xbf00000000007423 */ /* 0x000fca0000000007 */
[----:B------:R-:W-:-:S04]  /*00d0*/  FMNMX R0, RZ, R0, !PT ;  /* 0x00000000ff007209 */ /* 0x000fc80007800000 */
[----:B------:R-:W1:Y:S02]  /*00e0*/  F2I.TRUNC.NTZ R4, R0 ;  /* 0x0000000000047305 */ /* 0x000e64000020f100 */
[----:B-1----:R-:W-:Y:S01]  /*00f0*/  SHF.R.S32.HI R5, RZ, 0x1f, R4 ;  /* 0x0000001fff057819 */ /* 0x002fe20000011404 */
[----:B------:R-:W-:Y:S06]  /*0100*/  @!P0 EXIT ;  /* 0x000000000000894d */ /* 0x000fec0003800000 */
[----:B------:R-:W-:Y:S02]  /*0110*/  ULDC.64 UR4, c[0x0][0x208] ;  /* 0x0000820000047ab9 */ /* 0x000fe40000000a00 */
[----:B------:R-:W-:Y:S01]  /*0120*/  STG.E.64 desc[UR4][R2.64], R4 ;  /* 0x0000000402007986 */ /* 0x000fe2000c101b04 */
[----:B------:R-:W-:Y:S05]  /*0130*/  EXIT ;  /* 0x000000000000794d */ /* 0x000fea0003800000 */
.L_x_0:
[----:B------:R-:W-:-:S00]  /*0140*/  BRA `(.L_x_0) ;  /* 0xfffffffc00fc7947 */ /* 0x000fc0000383ffff */
[----:B------:R-:W-:-:S00]  /*0150*/  NOP ;  /* 0x0000000000007918 */ /* 0x000fc00000000000 */
        /* <DEDUP_REMOVED lines=10> */
.L_x_1:


//--------------------- .nv.constant0.triton_poi_fused__to_copy_1 --------------------------
	.section	.nv.constant0.triton_poi_fused__to_copy_1,"a",@progbits
	.sectionflags	@""
	.align	4
.nv.constant0.triton_poi_fused__to_copy_1:
	.zero		540
